//
// Generated by NVIDIA NVVM Compiler
//
// Compiler Build ID: CL-36424714
// Cuda compilation tools, release 13.0, V13.0.88
// Based on NVVM 20.0.0
//

.version 9.0
.target sm_100
.address_size 64

	// .globl	_Z11matmul_gpu1PfS_S_iii
// _ZZ11matmul_gpu1PfS_S_iiiE5aTile has been demoted
// _ZZ11matmul_gpu1PfS_S_iiiE5bTile has been demoted

.visible .entry _Z11matmul_gpu1PfS_S_iii(
	.param .u64 .ptr .align 1 _Z11matmul_gpu1PfS_S_iii_param_0,
	.param .u64 .ptr .align 1 _Z11matmul_gpu1PfS_S_iii_param_1,
	.param .u64 .ptr .align 1 _Z11matmul_gpu1PfS_S_iii_param_2,
	.param .u32 _Z11matmul_gpu1PfS_S_iii_param_3,
	.param .u32 _Z11matmul_gpu1PfS_S_iii_param_4,
	.param .u32 _Z11matmul_gpu1PfS_S_iii_param_5
)
{
	.reg .pred 	%p<3>;
	.reg .b32 	%r<56>;
	.reg .b32 	%f<165>;
	.reg .b64 	%rd<19>;
	// demoted variable
	.shared .align 4 .b8 _ZZ11matmul_gpu1PfS_S_iiiE5aTile[1024];
	// demoted variable
	.shared .align 4 .b8 _ZZ11matmul_gpu1PfS_S_iiiE5bTile[1024];
	ld.param.u64 	%rd3, [_Z11matmul_gpu1PfS_S_iii_param_1];
	ld.param.u32 	%r16, [_Z11matmul_gpu1PfS_S_iii_param_4];
	ld.param.u32 	%r17, [_Z11matmul_gpu1PfS_S_iii_param_5];
	mov.u32 	%r1, %tid.x;
	mov.u32 	%r2, %ctaid.x;
	mov.u32 	%r3, %tid.y;
	mov.u32 	%r4, %ctaid.y;
	setp.lt.s32 	%p1, %r17, 1;
	mov.f32 	%f149, 0f00000000;
	mov.f32 	%f150, %f149;
	mov.f32 	%f151, %f149;
	mov.f32 	%f152, %f149;
	mov.f32 	%f153, %f149;
	mov.f32 	%f154, %f149;
	mov.f32 	%f155, %f149;
	mov.f32 	%f156, %f149;
	mov.f32 	%f157, %f149;
	mov.f32 	%f158, %f149;
	mov.f32 	%f159, %f149;
	mov.f32 	%f160, %f149;
	mov.f32 	%f161, %f149;
	mov.f32 	%f162, %f149;
	mov.f32 	%f163, %f149;
	mov.f32 	%f164, %f149;
	@%p1 bra 	$L__BB0_3;
	shl.b32 	%r19, %r3, 4;
	add.s32 	%r20, %r19, %r1;
	shr.u32 	%r21, %r20, 2;
	and.b32  	%r22, %r1, 3;
	shl.b32 	%r23, %r2, 6;
	add.s32 	%r24, %r21, %r23;
	shl.b32 	%r25, %r1, 8;
	and.b32  	%r26, %r25, 768;
	mov.u32 	%r27, _ZZ11matmul_gpu1PfS_S_iiiE5aTile;
	add.s32 	%r28, %r27, %r26;
	and.b32  	%r29, %r20, 32764;
	add.s32 	%r5, %r28, %r29;
	shr.u32 	%r30, %r20, 6;
	and.b32  	%r31, %r20, 63;
	shl.b32 	%r32, %r4, 6;
	shl.b32 	%r33, %r30, 8;
	mov.u32 	%r34, _ZZ11matmul_gpu1PfS_S_iiiE5bTile;
	add.s32 	%r35, %r34, %r33;
	shl.b32 	%r36, %r20, 2;
	and.b32  	%r37, %r36, 252;
	add.s32 	%r6, %r35, %r37;
	mad.lo.s32 	%r38, %r16, %r30, %r32;
	add.s32 	%r54, %r38, %r31;
	shl.b32 	%r8, %r16, 2;
	mad.lo.s32 	%r53, %r17, %r24, %r22;
	cvta.to.global.u64 	%rd1, %rd3;
	mov.b32 	%r55, 0;
	mov.f32 	%f149, 0f00000000;
$L__BB0_2:
	ld.param.u64 	%rd17, [_Z11matmul_gpu1PfS_S_iii_param_0];
	cvta.to.global.u64 	%rd5, %rd17;
	mul.wide.u32 	%rd6, %r53, 4;
	add.s64 	%rd7, %rd5, %rd6;
	ld.global.f32 	%f51, [%rd7];
	st.shared.f32 	[%r5], %f51;
	mul.wide.u32 	%rd8, %r54, 4;
	add.s64 	%rd9, %rd1, %rd8;
	ld.global.f32 	%f52, [%rd9];
	st.shared.f32 	[%r6], %f52;
	bar.sync 	0;
	shl.b32 	%r39, %r1, 4;
	mov.u32 	%r40, _ZZ11matmul_gpu1PfS_S_iiiE5aTile;
	add.s32 	%r41, %r40, %r39;
	ld.shared.f32 	%f53, [%r41];
	ld.shared.f32 	%f54, [%r41+4];
	ld.shared.f32 	%f55, [%r41+8];
	ld.shared.f32 	%f56, [%r41+12];
	shl.b32 	%r42, %r3, 4;
	mov.u32 	%r43, _ZZ11matmul_gpu1PfS_S_iiiE5bTile;
	add.s32 	%r44, %r43, %r42;
	ld.shared.f32 	%f57, [%r44];
	ld.shared.f32 	%f58, [%r44+4];
	ld.shared.f32 	%f59, [%r44+8];
	ld.shared.f32 	%f60, [%r44+12];
	fma.rn.f32 	%f61, %f53, %f57, %f156;
	fma.rn.f32 	%f62, %f53, %f58, %f155;
	fma.rn.f32 	%f63, %f53, %f59, %f154;
	fma.rn.f32 	%f64, %f53, %f60, %f153;
	fma.rn.f32 	%f65, %f54, %f57, %f152;
	fma.rn.f32 	%f66, %f54, %f58, %f151;
	fma.rn.f32 	%f67, %f54, %f59, %f150;
	fma.rn.f32 	%f68, %f54, %f60, %f149;
	fma.rn.f32 	%f69, %f55, %f57, %f157;
	fma.rn.f32 	%f70, %f55, %f58, %f158;
	fma.rn.f32 	%f71, %f55, %f59, %f159;
	fma.rn.f32 	%f72, %f55, %f60, %f160;
	fma.rn.f32 	%f73, %f56, %f57, %f161;
	fma.rn.f32 	%f74, %f56, %f58, %f162;
	fma.rn.f32 	%f75, %f56, %f59, %f163;
	fma.rn.f32 	%f76, %f56, %f60, %f164;
	ld.shared.f32 	%f77, [%r41+256];
	ld.shared.f32 	%f78, [%r41+260];
	ld.shared.f32 	%f79, [%r41+264];
	ld.shared.f32 	%f80, [%r41+268];
	ld.shared.f32 	%f81, [%r44+256];
	ld.shared.f32 	%f82, [%r44+260];
	ld.shared.f32 	%f83, [%r44+264];
	ld.shared.f32 	%f84, [%r44+268];
	fma.rn.f32 	%f85, %f77, %f81, %f61;
	fma.rn.f32 	%f86, %f77, %f82, %f62;
	fma.rn.f32 	%f87, %f77, %f83, %f63;
	fma.rn.f32 	%f88, %f77, %f84, %f64;
	fma.rn.f32 	%f89, %f78, %f81, %f65;
	fma.rn.f32 	%f90, %f78, %f82, %f66;
	fma.rn.f32 	%f91, %f78, %f83, %f67;
	fma.rn.f32 	%f92, %f78, %f84, %f68;
	fma.rn.f32 	%f93, %f79, %f81, %f69;
	fma.rn.f32 	%f94, %f79, %f82, %f70;
	fma.rn.f32 	%f95, %f79, %f83, %f71;
	fma.rn.f32 	%f96, %f79, %f84, %f72;
	fma.rn.f32 	%f97, %f80, %f81, %f73;
	fma.rn.f32 	%f98, %f80, %f82, %f74;
	fma.rn.f32 	%f99, %f80, %f83, %f75;
	fma.rn.f32 	%f100, %f80, %f84, %f76;
	ld.shared.f32 	%f101, [%r41+512];
	ld.shared.f32 	%f102, [%r41+516];
	ld.shared.f32 	%f103, [%r41+520];
	ld.shared.f32 	%f104, [%r41+524];
	ld.shared.f32 	%f105, [%r44+512];
	ld.shared.f32 	%f106, [%r44+516];
	ld.shared.f32 	%f107, [%r44+520];
	ld.shared.f32 	%f108, [%r44+524];
	fma.rn.f32 	%f109, %f101, %f105, %f85;
	fma.rn.f32 	%f110, %f101, %f106, %f86;
	fma.rn.f32 	%f111, %f101, %f107, %f87;
	fma.rn.f32 	%f112, %f101, %f108, %f88;
	fma.rn.f32 	%f113, %f102, %f105, %f89;
	fma.rn.f32 	%f114, %f102, %f106, %f90;
	fma.rn.f32 	%f115, %f102, %f107, %f91;
	fma.rn.f32 	%f116, %f102, %f108, %f92;
	fma.rn.f32 	%f117, %f103, %f105, %f93;
	fma.rn.f32 	%f118, %f103, %f106, %f94;
	fma.rn.f32 	%f119, %f103, %f107, %f95;
	fma.rn.f32 	%f120, %f103, %f108, %f96;
	fma.rn.f32 	%f121, %f104, %f105, %f97;
	fma.rn.f32 	%f122, %f104, %f106, %f98;
	fma.rn.f32 	%f123, %f104, %f107, %f99;
	fma.rn.f32 	%f124, %f104, %f108, %f100;
	ld.shared.f32 	%f125, [%r41+768];
	ld.shared.f32 	%f126, [%r41+772];
	ld.shared.f32 	%f127, [%r41+776];
	ld.shared.f32 	%f128, [%r41+780];
	ld.shared.f32 	%f129, [%r44+768];
	ld.shared.f32 	%f130, [%r44+772];
	ld.shared.f32 	%f131, [%r44+776];
	ld.shared.f32 	%f132, [%r44+780];
	fma.rn.f32 	%f156, %f125, %f129, %f109;
	fma.rn.f32 	%f155, %f125, %f130, %f110;
	fma.rn.f32 	%f154, %f125, %f131, %f111;
	fma.rn.f32 	%f153, %f125, %f132, %f112;
	fma.rn.f32 	%f152, %f126, %f129, %f113;
	fma.rn.f32 	%f151, %f126, %f130, %f114;
	fma.rn.f32 	%f150, %f126, %f131, %f115;
	fma.rn.f32 	%f149, %f126, %f132, %f116;
	fma.rn.f32 	%f157, %f127, %f129, %f117;
	fma.rn.f32 	%f158, %f127, %f130, %f118;
	fma.rn.f32 	%f159, %f127, %f131, %f119;
	fma.rn.f32 	%f160, %f127, %f132, %f120;
	fma.rn.f32 	%f161, %f128, %f129, %f121;
	fma.rn.f32 	%f162, %f128, %f130, %f122;
	fma.rn.f32 	%f163, %f128, %f131, %f123;
	fma.rn.f32 	%f164, %f128, %f132, %f124;
	bar.sync 	0;
	add.s32 	%r55, %r55, 4;
	add.s32 	%r54, %r54, %r8;
	add.s32 	%r53, %r53, 4;
	setp.lt.s32 	%p2, %r55, %r17;
	@%p2 bra 	$L__BB0_2;
$L__BB0_3:
	ld.param.u64 	%rd18, [_Z11matmul_gpu1PfS_S_iii_param_2];
	mov.u32 	%r45, %ntid.y;
	mad.lo.s32 	%r46, %r4, %r45, %r3;
	shl.b32 	%r47, %r46, 2;
	mov.u32 	%r48, %ntid.x;
	mad.lo.s32 	%r49, %r2, %r48, %r1;
	cvta.to.global.u64 	%rd10, %rd18;
	mul.lo.s32 	%r50, %r49, %r16;
	shl.b32 	%r51, %r50, 2;
	add.s32 	%r52, %r51, %r47;
	mul.wide.s32 	%rd11, %r52, 4;
	add.s64 	%rd12, %rd10, %rd11;
	st.global.f32 	[%rd12], %f156;
	st.global.f32 	[%rd12+4], %f155;
	st.global.f32 	[%rd12+8], %f154;
	st.global.f32 	[%rd12+12], %f153;
	mul.wide.s32 	%rd13, %r16, 4;
	add.s64 	%rd14, %rd12, %rd13;
	st.global.f32 	[%rd14], %f152;
	st.global.f32 	[%rd14+4], %f151;
	st.global.f32 	[%rd14+8], %f150;
	st.global.f32 	[%rd14+12], %f149;
	add.s64 	%rd15, %rd14, %rd13;
	st.global.f32 	[%rd15], %f157;
	st.global.f32 	[%rd15+4], %f158;
	st.global.f32 	[%rd15+8], %f159;
	st.global.f32 	[%rd15+12], %f160;
	add.s64 	%rd16, %rd15, %rd13;
	st.global.f32 	[%rd16], %f161;
	st.global.f32 	[%rd16+4], %f162;
	st.global.f32 	[%rd16+8], %f163;
	st.global.f32 	[%rd16+12], %f164;
	ret;

}


// ===== COMPILED SASS (sm_100) =====

	.target	sm_100

	.elftype	@"ET_EXEC"


//--------------------- .note.nv.tkinfo           --------------------------
	.section	.note.nv.tkinfo,"",@"SHT_NOTE"
	.sectionflags	@"SHF_NOTE_NV_TKINFO"
	.tkinfo
        /*0018*/ 	.word	0x00000002
        /*0030*/ 	.string	""
        /*0030*/ 	.string	"ptxas"
        /*0030*/ 	.string	"Cuda compilation tools, release 13.0, V13.0.88"
        /*0030*/ 	.string	"Build cuda_13.0.r13.0/compiler.36424714_0"
        /*0030*/ 	.string	"-arch sm_100 -m 64 "



//--------------------- .note.nv.cuinfo           --------------------------
	.section	.note.nv.cuinfo,"",@"SHT_NOTE"
	.sectionflags	@"SHF_NOTE_NV_CUINFO"
        /*0018*/ 	.short	0x0002
        /*001a*/ 	.short	0x0064
        /*001c*/ 	.short	0x0082
	.zero		2


//--------------------- .nv.info                  --------------------------
	.section	.nv.info,"",@"SHT_CUDA_INFO"
	.align	4


	//----- nvinfo : EIATTR_REGCOUNT
	.align		4
        /*0000*/ 	.byte	0x04, 0x2f
        /*0002*/ 	.short	(.L_1 - .L_0)
	.align		4
.L_0:
        /*0004*/ 	.word	index@(_Z11matmul_gpu1PfS_S_iii)
        /*0008*/ 	.word	0x00000028


	//----- nvinfo : EIATTR_FRAME_SIZE
	.align		4
.L_1:
        /*000c*/ 	.byte	0x04, 0x11
        /*000e*/ 	.short	(.L_3 - .L_2)
	.align		4
.L_2:
        /*0010*/ 	.word	index@(_Z11matmul_gpu1PfS_S_iii)
        /*0014*/ 	.word	0x00000000


	//----- nvinfo : EIATTR_MIN_STACK_SIZE
	.align		4
.L_3:
        /*0018*/ 	.byte	0x04, 0x12
        /*001a*/ 	.short	(.L_5 - .L_4)
	.align		4
.L_4:
        /*001c*/ 	.word	index@(_Z11matmul_gpu1PfS_S_iii)
        /*0020*/ 	.word	0x00000000
.L_5:


//--------------------- .nv.compat                --------------------------
	.section	.nv.compat,"",@"SHT_CUDA_COMPAT_INFO"
	.align	4
        /*0000*/ 	.byte	0x02, 0x09, 0x00, 0x00, 0x02, 0x02, 0x01, 0x00, 0x02, 0x05, 0x05, 0x00, 0x03, 0x07, 0x01, 0x01
        /*0010*/ 	.byte	0x02, 0x03, 0x00, 0x00, 0x02, 0x06, 0x01, 0x00, 0x04, 0x0b, 0x08, 0x00, 0x09, 0x00, 0x00, 0x00
        /*0020*/ 	.byte	0x00, 0x00, 0x00, 0x00


//--------------------- .nv.info._Z11matmul_gpu1PfS_S_iii --------------------------
	.section	.nv.info._Z11matmul_gpu1PfS_S_iii,"",@"SHT_CUDA_INFO"
	.sectionflags	@""
	.align	4


	//----- nvinfo : EIATTR_CUDA_API_VERSION
	.align		4
        /*0000*/ 	.byte	0x04, 0x37
        /*0002*/ 	.short	(.L_7 - .L_6)
.L_6:
        /*0004*/ 	.word	0x00000082


	//----- nvinfo : EIATTR_KPARAM_INFO
	.align		4
.L_7:
        /*0008*/ 	.byte	0x04, 0x17
        /*000a*/ 	.short	(.L_9 - .L_8)
.L_8:
        /*000c*/ 	.word	0x00000000
        /*0010*/ 	.short	0x0005
        /*0012*/ 	.short	0x0020
        /*0014*/ 	.byte	0x00, 0xf0, 0x11, 0x00


	//----- nvinfo : EIATTR_KPARAM_INFO
	.align		4
.L_9:
        /*0018*/ 	.byte	0x04, 0x17
        /*001a*/ 	.short	(.L_11 - .L_10)
.L_10:
        /*001c*/ 	.word	0x00000000
        /*0020*/ 	.short	0x0004
        /*0022*/ 	.short	0x001c
        /*0024*/ 	.byte	0x00, 0xf0, 0x11, 0x00


	//----- nvinfo : EIATTR_KPARAM_INFO
	.align		4
.L_11:
        /*0028*/ 	.byte	0x04, 0x17
        /*002a*/ 	.short	(.L_13 - .L_12)
.L_12:
        /*002c*/ 	.word	0x00000000
        /*0030*/ 	.short	0x0003
        /*0032*/ 	.short	0x0018
        /*0034*/ 	.byte	0x00, 0xf0, 0x11, 0x00


	//----- nvinfo : EIATTR_KPARAM_INFO
	.align		4
.L_13:
        /*0038*/ 	.byte	0x04, 0x17
        /*003a*/ 	.short	(.L_15 - .L_14)
.L_14:
        /*003c*/ 	.word	0x00000000
        /*0040*/ 	.short	0x0002
        /*0042*/ 	.short	0x0010
        /*0044*/ 	.byte	0x00, 0xf5, 0x21, 0x00


	//----- nvinfo : EIATTR_KPARAM_INFO
	.align		4
.L_15:
        /*0048*/ 	.byte	0x04, 0x17
        /*004a*/ 	.short	(.L_17 - .L_16)
.L_16:
        /*004c*/ 	.word	0x00000000
        /*0050*/ 	.short	0x0001
        /*0052*/ 	.short	0x0008
        /*0054*/ 	.byte	0x00, 0xf5, 0x21, 0x00


	//----- nvinfo : EIATTR_KPARAM_INFO
	.align		4
.L_17:
        /*0058*/ 	.byte	0x04, 0x17
        /*005a*/ 	.short	(.L_19 - .L_18)
.L_18:
        /*005c*/ 	.word	0x00000000
        /*0060*/ 	.short	0x0000
        /*0062*/ 	.short	0x0000
        /*0064*/ 	.byte	0x00, 0xf5, 0x21, 0x00


	//----- nvinfo : EIATTR_SPARSE_MMA_MASK
	.align		4
.L_19:
        /*0068*/ 	.byte	0x03, 0x50
        /*006a*/ 	.short	0x0000


	//----- nvinfo : EIATTR_MAXREG_COUNT
	.align		4
        /*006c*/ 	.byte	0x03, 0x1b
        /*006e*/ 	.short	0x00ff


	//----- nvinfo : EIATTR_NUM_BARRIERS
	.align		4
        /*0070*/ 	.byte	0x02, 0x4c
        /*0072*/ 	.byte	0x01
	.zero		1


	//----- nvinfo : EIATTR_MERCURY_ISA_VERSION
	.align		4
        /*0074*/ 	.byte	0x03, 0x5f
        /*0076*/ 	.short	0x0101


	//----- nvinfo : EIATTR_VRC_CTA_INIT_COUNT
	.align		4
        /*0078*/ 	.byte	0x02, 0x4a
	.zero		1
	.zero		1


	//----- nvinfo : EIATTR_EXIT_INSTR_OFFSETS
	.align		4
        /*007c*/ 	.byte	0x04, 0x1c
        /*007e*/ 	.short	(.L_21 - .L_20)


	//   ....[0]....
.L_20:
        /*0080*/ 	.word	0x00000a40


	//----- nvinfo : EIATTR_CBANK_PARAM_SIZE
	.align		4
.L_21:
        /*0084*/ 	.byte	0x03, 0x19
        /*0086*/ 	.short	0x0024


	//----- nvinfo : EIATTR_PARAM_CBANK
	.align		4
        /*0088*/ 	.byte	0x04, 0x0a
        /*008a*/ 	.short	(.L_23 - .L_22)
	.align		4
.L_22:
        /*008c*/ 	.word	index@(.nv.constant0._Z11matmul_gpu1PfS_S_iii)
        /*0090*/ 	.short	0x0380
        /*0092*/ 	.short	0x0024


	//----- nvinfo : EIATTR_SW_WAR
	.align		4
.L_23:
        /*0094*/ 	.byte	0x04, 0x36
        /*0096*/ 	.short	(.L_25 - .L_24)
.L_24:
        /*0098*/ 	.word	0x00000008
.L_25:


//--------------------- .nv.callgraph             --------------------------
	.section	.nv.callgraph,"",@"SHT_CUDA_CALLGRAPH"
	.align	4
	.sectionentsize	8
	.align		4
        /*0000*/ 	.word	0x00000000
	.align		4
        /*0004*/ 	.word	0xffffffff
	.align		4
        /*0008*/ 	.word	0x00000000
	.align		4
        /*000c*/ 	.word	0xfffffffe
	.align		4
        /*0010*/ 	.word	0x00000000
	.align		4
        /*0014*/ 	.word	0xfffffffd
	.align		4
        /*0018*/ 	.word	0x00000000
	.align		4
        /*001c*/ 	.word	0xfffffffc


//--------------------- .text._Z11matmul_gpu1PfS_S_iii --------------------------
	.section	.text._Z11matmul_gpu1PfS_S_iii,"ax",@progbits
	.align	128
        .global         _Z11matmul_gpu1PfS_S_iii
        .type           _Z11matmul_gpu1PfS_S_iii,@function
        .size           _Z11matmul_gpu1PfS_S_iii,(.L_x_3 - _Z11matmul_gpu1PfS_S_iii)
        .other          _Z11matmul_gpu1PfS_S_iii,@"STO_CUDA_ENTRY STV_DEFAULT"
_Z11matmul_gpu1PfS_S_iii:
.text._Z11matmul_gpu1PfS_S_iii:
[----:B------:R-:W-:Y:S01]  /*0000*/  LDC R1, c[0x0][0x37c] ;  /* 0x0000df00ff017b82 */ /* 0x000fe20000000800 */
[----:B------:R-:W0:Y:S07]  /*0010*/  LDCU UR15, c[0x0][0x3a0] ;  /* 0x00007400ff0f77ac */ /* 0x000e2e0008000800 */
[----:B------:R-:W1:Y:S01]  /*0020*/  S2UR UR11, SR_CTAID.X ;  /* 0x00000000000b79c3 */ /* 0x000e620000002500 */
[----:B------:R-:W2:Y:S01]  /*0030*/  S2R R0, SR_TID.X ;  /* 0x0000000000007919 */ /* 0x000ea20000002100 */
[----:B------:R-:W-:Y:S01]  /*0040*/  HFMA2 R33, -RZ, RZ, 0, 0 ;  /* 0x00000000ff217431 */ /* 0x000fe200000001ff */
[----:B------:R-:W-:-:S02]  /*0050*/  CS2R R24, SRZ ;  /* 0x0000000000187805 */ /* 0x000fc4000001ff00 */
[----:B------:R-:W-:Y:S01]  /*0060*/  CS2R R22, SRZ ;  /* 0x0000000000167805 */ /* 0x000fe2000001ff00 */
[----:B------:R-:W3:Y:S01]  /*0070*/  S2R R3, SR_TID.Y ;  /* 0x0000000000037919 */ /* 0x000ee20000002200 */
[----:B------:R-:W-:Y:S02]  /*0080*/  CS2R R20, SRZ ;  /* 0x0000000000147805 */ /* 0x000fe4000001ff00 */
[----:B------:R-:W-:Y:S01]  /*0090*/  CS2R R18, SRZ ;  /* 0x0000000000127805 */ /* 0x000fe2000001ff00 */
[----:B------:R-:W4:Y:S01]  /*00a0*/  S2UR UR14, SR_CTAID.Y ;  /* 0x00000000000e79c3 */ /* 0x000f220000002600 */
[----:B------:R-:W-:Y:S02]  /*00b0*/  CS2R R28, SRZ ;  /* 0x00000000001c7805 */ /* 0x000fe4000001ff00 */
[----:B------:R-:W-:Y:S02]  /*00c0*/  CS2R R26, SRZ ;  /* 0x00000000001a7805 */ /* 0x000fe4000001ff00 */
[----:B------:R-:W-:-:S02]  /*00d0*/  CS2R R30, SRZ ;  /* 0x00000000001e7805 */ /* 0x000fc4000001ff00 */
[----:B------:R-:W-:Y:S01]  /*00e0*/  MOV R35, RZ ;  /* 0x000000ff00237202 */ /* 0x000fe20000000f00 */
[----:B------:R-:W1:Y:S01]  /*00f0*/  LDCU.64 UR12, c[0x0][0x358] ;  /* 0x00006b00ff0c77ac */ /* 0x000e620008000a00 */
[----:B0-----:R-:W-:-:S09]  /*0100*/  UISETP.GE.AND UP0, UPT, UR15, 0x1, UPT ;  /* 0x000000010f00788c */ /* 0x001fd2000bf06270 */
[----:B------:R-:W-:Y:S05]  /*0110*/  BRA.U !UP0, `(.L_x_0) ;  /* 0x0000000508d87547 */ /* 0x000fea000b800000 */
[----:B------:R-:W0:Y:S01]  /*0120*/  S2UR UR5, SR_CgaCtaId ;  /* 0x00000000000579c3 */ /* 0x000e220000008800 */
[----:B------:R-:W-:Y:S01]  /*0130*/  UMOV UR4, 0x400 ;  /* 0x0000040000047882 */ /* 0x000fe20000000000 */
[----:B--23--:R-:W-:Y:S01]  /*0140*/  LEA R2, R3, R0, 0x4 ;  /* 0x0000000003027211 */ /* 0x00cfe200078e20ff */
[----:B-1----:R-:W-:Y:S01]  /*0150*/  USHF.L.U32 UR8, UR11, 0x6, URZ ;  /* 0x000000060b087899 */ /* 0x002fe200080006ff */
[----:B------:R-:W-:Y:S01]  /*0160*/  SHF.L.U32 R6, R0, 0x8, RZ ;  /* 0x0000000800067819 */ /* 0x000fe200000006ff */
[----:B----4-:R-:W-:Y:S01]  /*0170*/  USHF.L.U32 UR10, UR14, 0x6, URZ ;  /* 0x000000060e0a7899 */ /* 0x010fe200080006ff */
[----:B------:R-:W-:Y:S01]  /*0180*/  SHF.R.U32.HI R7, RZ, 0x6, R2 ;  /* 0x00000006ff077819 */ /* 0x000fe20000011602 */
[----:B------:R-:W-:Y:S01]  /*0190*/  UMOV UR6, 0x400 ;  /* 0x0000040000067882 */ /* 0x000fe20000000000 */
[----:B------:R-:W1:Y:S01]  /*01a0*/  S2UR UR7, SR_CgaCtaId ;  /* 0x00000000000779c3 */ /* 0x000e620000008800 */
[----:B------:R-:W-:Y:S02]  /*01b0*/  SHF.L.U32 R9, R2, 0x2, RZ ;  /* 0x0000000202097819 */ /* 0x000fe400000006ff */
[----:B------:R-:W-:-:S02]  /*01c0*/  LOP3.LUT R17, R6, 0x300, RZ, 0xc0, !PT ;  /* 0x0000030006117812 */ /* 0x000fc400078ec0ff */
[----:B------:R-:W-:Y:S02]  /*01d0*/  LOP3.LUT R5, R0, 0x3, RZ, 0xc0, !PT ;  /* 0x0000000300057812 */ /* 0x000fe400078ec0ff */
[C---:B------:R-:W-:Y:S01]  /*01e0*/  LEA.HI R6, R2.reuse, UR8, RZ, 0x1e ;  /* 0x0000000802067c11 */ /* 0x040fe2000f8ff0ff */
[----:B------:R-:W2:Y:S01]  /*01f0*/  LDC R4, c[0x0][0x39c] ;  /* 0x0000e700ff047b82 */ /* 0x000ea20000000800 */
[----:B------:R-:W-:Y:S02]  /*0200*/  LOP3.LUT R8, R2, 0x7ffc, RZ, 0xc0, !PT ;  /* 0x00007ffc02087812 */ /* 0x000fe400078ec0ff */
[----:B------:R-:W-:Y:S02]  /*0210*/  LOP3.LUT R9, R9, 0xfc, RZ, 0xc0, !PT ;  /* 0x000000fc09097812 */ /* 0x000fe400078ec0ff */
[----:B------:R-:W-:Y:S01]  /*0220*/  MOV R24, RZ ;  /* 0x000000ff00187202 */ /* 0x000fe20000000f00 */
[----:B0-----:R-:W-:Y:S02]  /*0230*/  ULEA UR9, UR5, UR4, 0x18 ;  /* 0x0000000405097291 */ /* 0x001fe4000f8ec0ff */
[----:B------:R-:W-:-:S04]  /*0240*/  UIADD3 UR4, UPT, UPT, UR4, 0x400, URZ ;  /* 0x0000040004047890 */ /* 0x000fc8000fffe0ff */
[----:B------:R-:W-:Y:S01]  /*0250*/  ULEA UR4, UR5, UR4, 0x18 ;  /* 0x0000000405047291 */ /* 0x000fe2000f8ec0ff */
[----:B------:R-:W-:Y:S01]  /*0260*/  IADD3 R17, PT, PT, R8, UR9, R17 ;  /* 0x0000000908117c10 */ /* 0x000fe2000fffe011 */
[----:B-1----:R-:W-:-:S04]  /*0270*/  ULEA UR6, UR7, UR6, 0x18 ;  /* 0x0000000607067291 */ /* 0x002fc8000f8ec0ff */
[C---:B------:R-:W-:Y:S01]  /*0280*/  LEA R16, R7.reuse, UR4, 0x8 ;  /* 0x0000000407107c11 */ /* 0x040fe2000f8e40ff */
[----:B--2---:R-:W-:Y:S01]  /*0290*/  IMAD R10, R7, R4, UR10 ;  /* 0x0000000a070a7e24 */ /* 0x004fe2000f8e0204 */
[----:B------:R-:W-:Y:S01]  /*02a0*/  LOP3.LUT R7, R2, 0x3f, RZ, 0xc0, !PT ;  /* 0x0000003f02077812 */ /* 0x000fe200078ec0ff */
[----:B------:R-:W-:Y:S01]  /*02b0*/  IMAD R2, R6, UR15, R5 ;  /* 0x0000000f06027c24 */ /* 0x000fe2000f8e0205 */
[----:B------:R-:W-:Y:S02]  /*02c0*/  IADD3 R16, PT, PT, R16, R9, RZ ;  /* 0x0000000910107210 */ /* 0x000fe40007ffe0ff */
[----:B------:R-:W-:Y:S02]  /*02d0*/  IADD3 R7, PT, PT, R7, R10, RZ ;  /* 0x0000000a07077210 */ /* 0x000fe40007ffe0ff */
[----:B------:R-:W-:Y:S02]  /*02e0*/  LEA R6, R0, UR6, 0x4 ;  /* 0x0000000600067c11 */ /* 0x000fe4000f8e20ff */
[----:B------:R-:W-:Y:S01]  /*02f0*/  LEA R5, R3, UR4, 0x4 ;  /* 0x0000000403057c11 */ /* 0x000fe2000f8e20ff */
[----:B------:R-:W-:-:S06]  /*0300*/  UMOV UR4, URZ ;  /* 0x000000ff00047c82 */ /* 0x000fcc0008000000 */
.L_x_1:
[----:B------:R-:W0:Y:S08]  /*0310*/  LDC.64 R10, c[0x0][0x380] ;  /* 0x0000e000ff0a7b82 */ /* 0x000e300000000a00 */
[----:B------:R-:W1:Y:S01]  /*0320*/  LDC.64 R8, c[0x0][0x388] ;  /* 0x0000e200ff087b82 */ /* 0x000e620000000a00 */
[----:B0-----:R-:W-:-:S06]  /*0330*/  IMAD.WIDE.U32 R36, R2, 0x4, R10 ;  /* 0x0000000402247825 */ /* 0x001fcc00078e000a */
[----:B------:R-:W2:Y:S01]  /*0340*/  LDG.E R36, desc[UR12][R36.64] ;  /* 0x0000000c24247981 */ /* 0x000ea2000c1e1900 */
[----:B-1----:R-:W-:-:S05]  /*0350*/  IMAD.WIDE.U32 R8, R7, 0x4, R8 ;  /* 0x0000000407087825 */ /* 0x002fca00078e0008 */
[----:B------:R-:W3:Y:S01]  /*0360*/  LDG.E R32, desc[UR12][R8.64] ;  /* 0x0000000c08207981 */ /* 0x000ee2000c1e1900 */
[----:B------:R-:W-:-:S04]  /*0370*/  UIADD3 UR4, UPT, UPT, UR4, 0x4, URZ ;  /* 0x0000000404047890 */ /* 0x000fc8000fffe0ff */
[----:B------:R-:W-:Y:S01]  /*0380*/  UISETP.GE.AND UP0, UPT, UR4, UR15, UPT ;  /* 0x0000000f0400728c */ /* 0x000fe2000bf06270 */
[----:B------:R-:W-:Y:S02]  /*0390*/  IADD3 R2, PT, PT, R2, 0x4, RZ ;  /* 0x0000000402027810 */ /* 0x000fe40007ffe0ff */
[----:B------:R-:W-:Y:S01]  /*03a0*/  LEA R7, R4, R7, 0x2 ;  /* 0x0000000704077211 */ /* 0x000fe200078e10ff */
[----:B--2---:R-:W-:Y:S04]  /*03b0*/  STS [R17], R36 ;  /* 0x0000002411007388 */ /* 0x004fe80000000800 */
[----:B---3--:R-:W-:Y:S01]  /*03c0*/  STS [R16], R32 ;  /* 0x0000002010007388 */ /* 0x008fe20000000800 */
[----:B------:R-:W-:Y:S06]  /*03d0*/  BAR.SYNC.DEFER_BLOCKING 0x0 ;  /* 0x0000000000007b1d */ /* 0x000fec0000010000 */
[----:B------:R-:W-:Y:S04]  /*03e0*/  LDS.128 R8, [R6] ;  /* 0x0000000006087984 */ /* 0x000fe80000000c00 */
[----:B------:R-:W0:Y:S02]  /*03f0*/  LDS.128 R12, [R5] ;  /* 0x00000000050c7984 */ /* 0x000e240000000c00 */
[C---:B0-----:R-:W-:Y:S01]  /*0400*/  FFMA R21, R8.reuse, R12, R21 ;  /* 0x0000000c08157223 */ /* 0x041fe20000000015 */
[C---:B------:R-:W-:Y:S01]  /*0410*/  FFMA R18, R8.reuse, R13, R18 ;  /* 0x0000000d08127223 */ /* 0x040fe20000000012 */
[CC--:B------:R-:W-:Y:S01]  /*0420*/  FFMA R19, R8.reuse, R14.reuse, R19 ;  /* 0x0000000e08137223 */ /* 0x0c0fe20000000013 */
[----:B------:R-:W-:Y:S01]  /*0430*/  FFMA R22, R8, R15, R22 ;  /* 0x0000000f08167223 */ /* 0x000fe20000000016 */
[C---:B------:R-:W-:Y:S01]  /*0440*/  FFMA R25, R12.reuse, R9, R25 ;  /* 0x000000090c197223 */ /* 0x040fe20000000019 */
[C---:B------:R-:W-:Y:S01]  /*0450*/  FFMA R20, R9.reuse, R13, R20 ;  /* 0x0000000d09147223 */ /* 0x040fe20000000014 */
[C---:B------:R-:W-:Y:S01]  /*0460*/  FFMA R23, R9.reuse, R14, R23 ;  /* 0x0000000e09177223 */ /* 0x040fe20000000017 */
[----:B------:R-:W-:Y:S01]  /*0470*/  FFMA R24, R9, R15, R24 ;  /* 0x0000000f09187223 */ /* 0x000fe20000000018 */
[----:B------:R-:W-:Y:S01]  /*0480*/  FFMA R29, R12, R10, R29 ;  /* 0x0000000a0c1d7223 */ /* 0x000fe2000000001d */
[C---:B------:R-:W-:Y:S01]  /*0490*/  FFMA R27, R10.reuse, R13, R27 ;  /* 0x0000000d0a1b7223 */ /* 0x040fe2000000001b */
[CC--:B------:R-:W-:Y:S01]  /*04a0*/  FFMA R31, R10.reuse, R14.reuse, R31 ;  /* 0x0000000e0a1f7223 */ /* 0x0c0fe2000000001f */
[----:B------:R-:W-:Y:S01]  /*04b0*/  FFMA R26, R10, R15, R26 ;  /* 0x0000000f0a1a7223 */ /* 0x000fe2000000001a */
[----:B------:R-:W-:Y:S01]  /*04c0*/  FFMA R33, R12, R11, R33 ;  /* 0x0000000b0c217223 */ /* 0x000fe20000000021 */
[C---:B------:R-:W-:Y:S01]  /*04d0*/  FFMA R28, R11.reuse, R13, R28 ;  /* 0x0000000d0b1c7223 */ /* 0x040fe2000000001c */
[C---:B------:R-:W-:Y:S01]  /*04e0*/  FFMA R35, R11.reuse, R14, R35 ;  /* 0x0000000e0b237223 */ /* 0x040fe20000000023 */
[----:B------:R-:W-:-:S02]  /*04f0*/  FFMA R30, R11, R15, R30 ;  /* 0x0000000f0b1e7223 */ /* 0x000fc4000000001e */
[----:B------:R-:W-:Y:S04]  /*0500*/  LDS.128 R8, [R6+0x100] ;  /* 0x0001000006087984 */ /* 0x000fe80000000c00 */
[----:B------:R-:W0:Y:S02]  /*0510*/  LDS.128 R12, [R5+0x100] ;  /* 0x00010000050c7984 */ /* 0x000e240000000c00 */
        /* <DEDUP_REMOVED lines=51> */
[----:B------:R-:W-:Y:S01]  /*0850*/  FFMA R30, R11, R15, R30 ;  /* 0x0000000f0b1e7223 */ /* 0x000fe2000000001e */
[----:B------:R-:W-:Y:S06]  /*0860*/  BAR.SYNC.DEFER_BLOCKING 0x0 ;  /* 0x0000000000007b1d */ /* 0x000fec0000010000 */
[----:B------:R-:W-:Y:S05]  /*0870*/  BRA.U !UP0, `(.L_x_1) ;  /* 0xfffffff908a47547 */ /* 0x000fea000b83ffff */
.L_x_0:
[----:B------:R-:W3:Y:S08]  /*0880*/  LDC R2, c[0x0][0x364] ;  /* 0x0000d900ff027b82 */ /* 0x000ef00000000800 */
[----:B------:R-:W1:Y:S08]  /*0890*/  LDC R7, c[0x0][0x360] ;  /* 0x0000d800ff077b82 */ /* 0x000e700000000800 */
[----:B------:R-:W0:Y:S08]  /*08a0*/  LDC R9, c[0x0][0x39c] ;  /* 0x0000e700ff097b82 */ /* 0x000e300000000800 */
[----:B------:R-:W5:Y:S01]  /*08b0*/  LDC.64 R4, c[0x0][0x390] ;  /* 0x0000e400ff047b82 */ /* 0x000f620000000a00 */
[----:B---34-:R-:W-:-:S02]  /*08c0*/  IMAD R3, R2, UR14, R3 ;  /* 0x0000000e02037c24 */ /* 0x018fc4000f8e0203 */
[----:B-12---:R-:W-:-:S04]  /*08d0*/  IMAD R0, R7, UR11, R0 ;  /* 0x0000000b07007c24 */ /* 0x006fc8000f8e0200 */
[----:B0-----:R-:W-:-:S05]  /*08e0*/  IMAD R3, R0, R9, R3 ;  /* 0x0000000900037224 */ /* 0x001fca00078e0203 */
[----:B------:R-:W-:-:S05]  /*08f0*/  SHF.L.U32 R3, R3, 0x2, RZ ;  /* 0x0000000203037819 */ /* 0x000fca00000006ff */
[----:B-----5:R-:W-:-:S05]  /*0900*/  IMAD.WIDE R4, R3, 0x4, R4 ;  /* 0x0000000403047825 */ /* 0x020fca00078e0204 */
[----:B------:R-:W-:Y:S01]  /*0910*/  STG.E desc[UR12][R4.64], R21 ;  /* 0x0000001504007986 */ /* 0x000fe2000c10190c */
[----:B------:R-:W-:-:S03]  /*0920*/  IMAD.WIDE R2, R9, 0x4, R4 ;  /* 0x0000000409027825 */ /* 0x000fc600078e0204 */
[----:B------:R-:W-:Y:S01]  /*0930*/  STG.E desc[UR12][R4.64+0x4], R18 ;  /* 0x0000041204007986 */ /* 0x000fe2000c10190c */
[----:B------:R-:W-:-:S03]  /*0940*/  IMAD.WIDE R6, R9, 0x4, R2 ;  /* 0x0000000409067825 */ /* 0x000fc600078e0202 */
[----:B------:R-:W-:Y:S04]  /*0950*/  STG.E desc[UR12][R4.64+0x8], R19 ;  /* 0x0000081304007986 */ /* 0x000fe8000c10190c */
[----:B------:R-:W-:Y:S01]  /*0960*/  STG.E desc[UR12][R4.64+0xc], R22 ;  /* 0x00000c1604007986 */ /* 0x000fe2000c10190c */
[----:B------:R-:W-:-:S03]  /*0970*/  IMAD.WIDE R8, R9, 0x4, R6 ;  /* 0x0000000409087825 */ /* 0x000fc600078e0206 */
[----:B------:R-:W-:Y:S04]  /*0980*/  STG.E desc[UR12][R2.64], R25 ;  /* 0x0000001902007986 */ /* 0x000fe8000c10190c */
        /* <DEDUP_REMOVED lines=10> */
[----:B------:R-:W-:Y:S01]  /*0a30*/  STG.E desc[UR12][R8.64+0xc], R30 ;  /* 0x00000c1e08007986 */ /* 0x000fe2000c10190c */
[----:B------:R-:W-:Y:S05]  /*0a40*/  EXIT ;  /* 0x000000000000794d */ /* 0x000fea0003800000 */
.L_x_2:
[----:B------:R-:W-:-:S00]  /*0a50*/  BRA `(.L_x_2) ;  /* 0xfffffffc00fc7947 */ /* 0x000fc0000383ffff */
[----:B------:R-:W-:-:S00]  /*0a60*/  NOP ;  /* 0x0000000000007918 */ /* 0x000fc00000000000 */
        /* <DEDUP_REMOVED lines=9> */
.L_x_3:


//--------------------- .nv.shared._Z11matmul_gpu1PfS_S_iii --------------------------
	.section	.nv.shared._Z11matmul_gpu1PfS_S_iii,"aw",@nobits
	.sectionflags	@""
	.align	4
.nv.shared._Z11matmul_gpu1PfS_S_iii:
	.zero		3072


//--------------------- .nv.shared.reserved.0     --------------------------
	.section	.nv.shared.reserved.0,"aw",@nobits
	.weak		__nv_reservedSMEM_offset_0_alias
	.size		__nv_reservedSMEM_offset_0_alias, 0, 64
	.other		__nv_reservedSMEM_offset_0_alias,@"STO_CUDA_RESERVED_SHARED STV_DEFAULT"
__nv_reservedSMEM_offset_0_alias:
	.zero		0
	.zero		64


//--------------------- .nv.constant0._Z11matmul_gpu1PfS_S_iii --------------------------
	.section	.nv.constant0._Z11matmul_gpu1PfS_S_iii,"a",@progbits
	.sectionflags	@""
	.align	4
.nv.constant0._Z11matmul_gpu1PfS_S_iii:
	.zero		932


//--------------------- SYMBOLS --------------------------

	.type		.nv.reservedSmem.offset0,@object
	.size		.nv.reservedSmem.offset0,0x4
	.type		.nv.reservedSmem.cap,@object
	.size		.nv.reservedSmem.cap,0x4
